	.headerflags	@"EF_CUDA_TEXMODE_UNIFIED EF_CUDA_64BIT_ADDRESS EF_CUDA_ACCELERATORS EF_CUDA_SM90 EF_CUDA_VIRTUAL_SM(EF_CUDA_SM90)"
	.elftype	@"ET_EXEC"


//--------------------- .nv.info                  --------------------------
	.section	.nv.info,"",@"SHT_CUDA_INFO"
	.align	4


	//----- nvinfo : EIATTR_REGCOUNT
	.align		4
        /*0000*/ 	.byte	0x04, 0x2f
        /*0002*/ 	.short	(.L_3 - .L_2)
	.align		4
.L_2:
        /*0004*/ 	.word	index@(triton_poi_fused__native_batch_norm_legit_no_training_convolution_relu_4)
        /*0008*/ 	.word	0x00000013


	//----- nvinfo : EIATTR_MIN_STACK_SIZE
	.align		4
.L_3:
        /*000c*/ 	.byte	0x04, 0x12
        /*000e*/ 	.short	(.L_5 - .L_4)
	.align		4
.L_4:
        /*0010*/ 	.word	index@(triton_poi_fused__native_batch_norm_legit_no_training_convolution_relu_4)
        /*0014*/ 	.word	0x00000000


	//----- nvinfo : EIATTR_FRAME_SIZE
	.align		4
.L_5:
        /*0018*/ 	.byte	0x04, 0x11
        /*001a*/ 	.short	(.L_7 - .L_6)
	.align		4
.L_6:
        /*001c*/ 	.word	index@(triton_poi_fused__native_batch_norm_legit_no_training_convolution_relu_4)
        /*0020*/ 	.word	0x00000000


	//----- nvinfo : EIATTR_MIN_STACK_SIZE
	.align		4
.L_7:
        /*0024*/ 	.byte	0x04, 0x12
        /*0026*/ 	.short	(.L_9 - .L_8)
	.align		4
.L_8:
        /*0028*/ 	.word	index@(triton_poi_fused__native_batch_norm_legit_no_training_convolution_relu_4)
        /*002c*/ 	.word	0x00000000
.L_9:


//--------------------- .nv.info.triton_poi_fused__native_batch_norm_legit_no_training_convolution_relu_4 --------------------------
	.section	.nv.info.triton_poi_fused__native_batch_norm_legit_no_training_convolution_relu_4,"",@"SHT_CUDA_INFO"
	.sectionflags	@""
	.align	4


	//----- nvinfo : EIATTR_CUDA_API_VERSION
	.align		4
        /*0000*/ 	.byte	0x04, 0x37
        /*0002*/ 	.short	(.L_11 - .L_10)
.L_10:
        /*0004*/ 	.word	0x0000007c


	//----- nvinfo : EIATTR_KPARAM_INFO
	.align		4
.L_11:
        /*0008*/ 	.byte	0x04, 0x17
        /*000a*/ 	.short	(.L_13 - .L_12)
.L_12:
        /*000c*/ 	.word	0x00000000
        /*0010*/ 	.short	0x0007
        /*0012*/ 	.short	0x0038
        /*0014*/ 	.byte	0x00, 0xf0, 0x11, 0x00


	//----- nvinfo : EIATTR_KPARAM_INFO
	.align		4
.L_13:
        /*0018*/ 	.byte	0x04, 0x17
        /*001a*/ 	.short	(.L_15 - .L_14)
.L_14:
        /*001c*/ 	.word	0x00000000
        /*0020*/ 	.short	0x0006
        /*0022*/ 	.short	0x0030
        /*0024*/ 	.byte	0x00, 0xf4, 0x21, 0x00


	//----- nvinfo : EIATTR_KPARAM_INFO
	.align		4
.L_15:
        /*0028*/ 	.byte	0x04, 0x17
        /*002a*/ 	.short	(.L_17 - .L_16)
.L_16:
        /*002c*/ 	.word	0x00000000
        /*0030*/ 	.short	0x0005
        /*0032*/ 	.short	0x0028
        /*0034*/ 	.byte	0x00, 0xf4, 0x21, 0x00


	//----- nvinfo : EIATTR_KPARAM_INFO
	.align		4
.L_17:
        /*0038*/ 	.byte	0x04, 0x17
        /*003a*/ 	.short	(.L_19 - .L_18)
.L_18:
        /*003c*/ 	.word	0x00000000
        /*0040*/ 	.short	0x0004
        /*0042*/ 	.short	0x0020
        /*0044*/ 	.byte	0x00, 0xf4, 0x21, 0x00


	//----- nvinfo : EIATTR_KPARAM_INFO
	.align		4
.L_19:
        /*0048*/ 	.byte	0x04, 0x17
        /*004a*/ 	.short	(.L_21 - .L_20)
.L_20:
        /*004c*/ 	.word	0x00000000
        /*0050*/ 	.short	0x0003
        /*0052*/ 	.short	0x0018
        /*0054*/ 	.byte	0x00, 0xf4, 0x21, 0x00


	//----- nvinfo : EIATTR_KPARAM_INFO
	.align		4
.L_21:
        /*0058*/ 	.byte	0x04, 0x17
        /*005a*/ 	.short	(.L_23 - .L_22)
.L_22:
        /*005c*/ 	.word	0x00000000
        /*0060*/ 	.short	0x0002
        /*0062*/ 	.short	0x0010
        /*0064*/ 	.byte	0x00, 0xf4, 0x21, 0x00


	//----- nvinfo : EIATTR_KPARAM_INFO
	.align		4
.L_23:
        /*0068*/ 	.byte	0x04, 0x17
        /*006a*/ 	.short	(.L_25 - .L_24)
.L_24:
        /*006c*/ 	.word	0x00000000
        /*0070*/ 	.short	0x0001
        /*0072*/ 	.short	0x0008
        /*0074*/ 	.byte	0x00, 0xf4, 0x21, 0x00


	//----- nvinfo : EIATTR_KPARAM_INFO
	.align		4
.L_25:
        /*0078*/ 	.byte	0x04, 0x17
        /*007a*/ 	.short	(.L_27 - .L_26)
.L_26:
        /*007c*/ 	.word	0x00000000
        /*0080*/ 	.short	0x0000
        /*0082*/ 	.short	0x0000
        /*0084*/ 	.byte	0x00, 0xf4, 0x21, 0x00


	//----- nvinfo : EIATTR_SPARSE_MMA_MASK
	.align		4
.L_27:
        /*0088*/ 	.byte	0x03, 0x50
        /*008a*/ 	.short	0x0000


	//----- nvinfo : EIATTR_MAXREG_COUNT
	.align		4
        /*008c*/ 	.byte	0x03, 0x1b
        /*008e*/ 	.short	0x00ff


	//----- nvinfo : EIATTR_EXIT_INSTR_OFFSETS
	.align		4
        /*0090*/ 	.byte	0x04, 0x1c
        /*0092*/ 	.short	(.L_29 - .L_28)


	//   ....[0]....
.L_28:
        /*0094*/ 	.word	0x00000340


	//----- nvinfo : EIATTR_REQNTID
	.align		4
.L_29:
        /*0098*/ 	.byte	0x04, 0x10
        /*009a*/ 	.short	(.L_31 - .L_30)
.L_30:
        /*009c*/ 	.word	0x00000080
        /*00a0*/ 	.word	0x00000001
        /*00a4*/ 	.word	0x00000001


	//----- nvinfo : EIATTR_CBANK_PARAM_SIZE
	.align		4
.L_31:
        /*00a8*/ 	.byte	0x03, 0x19
        /*00aa*/ 	.short	0x003c


	//----- nvinfo : EIATTR_PARAM_CBANK
	.align		4
        /*00ac*/ 	.byte	0x04, 0x0a
        /*00ae*/ 	.short	(.L_33 - .L_32)
	.align		4
.L_32:
        /*00b0*/ 	.word	index@(.nv.constant0.triton_poi_fused__native_batch_norm_legit_no_training_convolution_relu_4)
        /*00b4*/ 	.short	0x0210
        /*00b6*/ 	.short	0x003c


	//----- nvinfo : EIATTR_SW_WAR
	.align		4
.L_33:
        /*00b8*/ 	.byte	0x04, 0x36
        /*00ba*/ 	.short	(.L_35 - .L_34)
.L_34:
        /*00bc*/ 	.word	0x00000008
.L_35:


//--------------------- .nv.callgraph             --------------------------
	.section	.nv.callgraph,"",@"SHT_CUDA_CALLGRAPH"
	.align	4
	.sectionentsize	8
	.align		4
        /*0000*/ 	.word	0x00000000
	.align		4
        /*0004*/ 	.word	0xffffffff
	.align		4
        /*0008*/ 	.word	0x00000000
	.align		4
        /*000c*/ 	.word	0xfffffffe
	.align		4
        /*0010*/ 	.word	0x00000000
	.align		4
        /*0014*/ 	.word	0xfffffffd
	.align		4
        /*0018*/ 	.word	0x00000000
	.align		4
        /*001c*/ 	.word	0xfffffffc


//--------------------- .nv.constant4             --------------------------
	.section	.nv.constant4,"a",@progbits
	.align	8
	.align		8
.nv.constant4:
        /*0000*/ 	.dword	_$_str
	.align		8
        /*0008*/ 	.dword	_$_str_$_2


//--------------------- .text.triton_poi_fused__native_batch_norm_legit_no_training_convolution_relu_4 --------------------------
	.section	.text.triton_poi_fused__native_batch_norm_legit_no_training_convolution_relu_4,"ax",@progbits
	.align	128
        .global         triton_poi_fused__native_batch_norm_legit_no_training_convolution_relu_4
        .type           triton_poi_fused__native_batch_norm_legit_no_training_convolution_relu_4,@function
        .size           triton_poi_fused__native_batch_norm_legit_no_training_convolution_relu_4,(.L_x_1 - triton_poi_fused__native_batch_norm_legit_no_training_convolution_relu_4)
        .other          triton_poi_fused__native_batch_norm_legit_no_training_convolution_relu_4,@"STO_CUDA_ENTRY STV_DEFAULT"
triton_poi_fused__native_batch_norm_legit_no_training_convolution_relu_4:
.text.triton_poi_fused__native_batch_norm_legit_no_training_convolution_relu_4:
[----:B------:R-:W-:Y:S01]  /*0000*/  LDC R1, c[0x0][0x28] ;  /* 0x00000a00ff017b82 */ /* 0x000fe20000000800 */
[----:B------:R-:W1:Y:S07]  /*0010*/  S2R R0, SR_TID.X ;  /* 0x0000000000007919 */ /* 0x000e6e0000002100 */
[----:B------:R-:W2:Y:S01]  /*0020*/  LDC.64 R10, c[0x0][0x228] ;  /* 0x00008a00ff0a7b82 */ /* 0x000ea20000000a00 */
[----:B------:R-:W-:Y:S01]  /*0030*/  ULDC.64 UR4, c[0x0][0x208] ;  /* 0x0000820000047ab9 */ /* 0x000fe20000000a00 */
[----:B------:R-:W3:Y:S06]  /*0040*/  S2R R3, SR_CTAID.X ;  /* 0x0000000000037919 */ /* 0x000eec0000002500 */
[----:B------:R-:W4:Y:S08]  /*0050*/  LDC.64 R6, c[0x0][0x218] ;  /* 0x00008600ff067b82 */ /* 0x000f300000000a00 */
[----:B------:R-:W5:Y:S08]  /*0060*/  LDC.64 R8, c[0x0][0x220] ;  /* 0x00008800ff087b82 */ /* 0x000f700000000a00 */
[----:B------:R-:W5:Y:S01]  /*0070*/  LDC.64 R12, c[0x0][0x230] ;  /* 0x00008c00ff0c7b82 */ /* 0x000f620000000a00 */
[----:B-1----:R-:W-:-:S07]  /*0080*/  LOP3.LUT R0, R0, 0x7f, RZ, 0xc0, !PT ;  /* 0x0000007f00007812 */ /* 0x002fce00078ec0ff */
[----:B------:R-:W1:Y:S01]  /*0090*/  LDC.64 R4, c[0x0][0x238] ;  /* 0x00008e00ff047b82 */ /* 0x000e620000000a00 */
[----:B---3--:R-:W-:Y:S02]  /*00a0*/  SHF.R.S32.HI R2, RZ, 0x18, R3 ;  /* 0x00000018ff027819 */ /* 0x008fe40000011403 */
[----:B------:R-:W-:Y:S02]  /*00b0*/  LEA R0, R3, R0, 0x7 ;  /* 0x0000000003007211 */ /* 0x000fe400078e38ff */
[----:B------:R-:W-:-:S04]  /*00c0*/  SGXT R3, R2, 0x1 ;  /* 0x000000010203781a */ /* 0x000fc80000000200 */
[----:B------:R-:W-:-:S04]  /*00d0*/  LEA.HI R3, R3, R0, RZ, 0x8 ;  /* 0x0000000003037211 */ /* 0x000fc800078f40ff */
[----:B------:R-:W-:-:S04]  /*00e0*/  SHF.R.S32.HI R3, RZ, 0x8, R3 ;  /* 0x00000008ff037819 */ /* 0x000fc80000011403 */
[----:B------:R-:W-:-:S04]  /*00f0*/  LEA.HI R2, R3, R3, RZ, 0x5 ;  /* 0x0000000303027211 */ /* 0x000fc800078f28ff */
[----:B------:R-:W-:-:S04]  /*0100*/  LOP3.LUT R2, R2, 0xffffffe0, RZ, 0xc0, !PT ;  /* 0xffffffe002027812 */ /* 0x000fc800078ec0ff */
[----:B------:R-:W-:Y:S02]  /*0110*/  IADD3 R15, R3, -R2, RZ ;  /* 0x80000002030f7210 */ /* 0x000fe40007ffe0ff */
[----:B------:R-:W3:Y:S03]  /*0120*/  LDC.64 R2, c[0x0][0x210] ;  /* 0x00008400ff027b82 */ /* 0x000ee60000000a00 */
[----:B--2---:R-:W-:-:S05]  /*0130*/  IMAD.WIDE R10, R15, 0x4, R10 ;  /* 0x000000040f0a7825 */ /* 0x004fca00078e020a */
[----:B------:R2:W2:Y:S01]  /*0140*/  LDG.E.EL R16, desc[UR4][R10.64] ;  /* 0x000000040a107981 */ /* 0x0004a2000c2e1900 */
[----:B----4-:R-:W-:-:S04]  /*0150*/  IMAD.WIDE R6, R15, 0x4, R6 ;  /* 0x000000040f067825 */ /* 0x010fc800078e0206 */
[C---:B-----5:R-:W-:Y:S02]  /*0160*/  IMAD.WIDE R8, R15.reuse, 0x4, R8 ;  /* 0x000000040f087825 */ /* 0x060fe400078e0208 */
[----:B------:R4:W5:Y:S02]  /*0170*/  LDG.E.EL R7, desc[UR4][R6.64] ;  /* 0x0000000406077981 */ /* 0x000964000c2e1900 */
[----:B---3--:R-:W-:Y:S02]  /*0180*/  IMAD.WIDE R2, R0, 0x4, R2 ;  /* 0x0000000400027825 */ /* 0x008fe400078e0202 */
[----:B------:R-:W3:Y:S04]  /*0190*/  LDG.E.EL R8, desc[UR4][R8.64] ;  /* 0x0000000408087981 */ /* 0x000ee8000c2e1900 */
[----:B------:R-:W5:Y:S01]  /*01a0*/  LDG.E R14, desc[UR4][R2.64] ;  /* 0x00000004020e7981 */ /* 0x000f62000c1e1900 */
[----:B0-2---:R-:W-:-:S04]  /*01b0*/  IMAD.WIDE R10, R15, 0x4, R12 ;  /* 0x000000040f0a7825 */ /* 0x005fc800078e020c */
[----:B-1----:R-:W-:Y:S02]  /*01c0*/  IMAD.WIDE R12, R15, 0x4, R4 ;  /* 0x000000040f0c7825 */ /* 0x002fe400078e0204 */
[----:B------:R-:W2:Y:S01]  /*01d0*/  LDG.E.EL R10, desc[UR4][R10.64] ;  /* 0x000000040a0a7981 */ /* 0x000ea2000c2e1900 */
[----:B----4-:R-:W-:Y:S01]  /*01e0*/  HFMA2.MMA R6, -RZ, RZ, 1.625, 0 ;  /* 0x3e800000ff067435 */ /* 0x010fe200000001ff */
[----:B------:R-:W0:Y:S02]  /*01f0*/  LDC.64 R4, c[0x0][0x240] ;  /* 0x00009000ff047b82 */ /* 0x000e240000000a00 */
[----:B------:R-:W2:Y:S01]  /*0200*/  LDG.E.EL R13, desc[UR4][R12.64] ;  /* 0x000000040c0d7981 */ /* 0x000ea2000c2e1900 */
[----:B0-----:R-:W-:-:S04]  /*0210*/  IMAD.WIDE R4, R0, 0x4, R4 ;  /* 0x0000000400047825 */ /* 0x001fc800078e0204 */
[----:B------:R-:W-:-:S04]  /*0220*/  FADD R16, R16, 9.9999997473787516356e-06 ;  /* 0x3727c5ac10107421 */ /* 0x000fc80000000000 */
[----:B------:R-:W0:Y:S02]  /*0230*/  MUFU.SQRT R15, R16 ;  /* 0x00000010000f7308 */ /* 0x000e240000002000 */
[C---:B0-----:R-:W-:Y:S02]  /*0240*/  FSETP.GT.AND P0, PT, R15.reuse, 8.50705917302346158658e+37, PT ;  /* 0x7e8000000f00780b */ /* 0x041fe40003f04000 */
[----:B------:R-:W-:-:S11]  /*0250*/  FSETP.GEU.AND P1, PT, R15, 1.175494350822287508e-38, PT ;  /* 0x008000000f00780b */ /* 0x000fd60003f2e000 */
[----:B------:R-:W-:-:S04]  /*0260*/  @P0 FMUL R15, R15, 0.25 ;  /* 0x3e8000000f0f0820 */ /* 0x000fc80000400000 */
[----:B------:R-:W-:-:S06]  /*0270*/  @!P1 FMUL R15, R15, 16777216 ;  /* 0x4b8000000f0f9820 */ /* 0x000fcc0000400000 */
[----:B------:R-:W0:Y:S01]  /*0280*/  MUFU.RCP R15, R15 ;  /* 0x0000000f000f7308 */ /* 0x000e220000001000 */
[----:B------:R-:W-:Y:S01]  /*0290*/  FSEL R6, R6, 1, P0 ;  /* 0x3f80000006067808 */ /* 0x000fe20000000000 */
[----:B-----5:R-:W-:-:S04]  /*02a0*/  FADD R7, R14, R7 ;  /* 0x000000070e077221 */ /* 0x020fc80000000000 */
[----:B------:R-:W-:Y:S01]  /*02b0*/  @!P1 FMUL R6, R6, 16777216 ;  /* 0x4b80000006069820 */ /* 0x000fe20000400000 */
[----:B---3--:R-:W-:-:S03]  /*02c0*/  FADD R8, -R8, R7 ;  /* 0x0000000708087221 */ /* 0x008fc60000000100 */
[----:B0-----:R-:W-:-:S04]  /*02d0*/  FMUL R9, R15, R6 ;  /* 0x000000060f097220 */ /* 0x001fc80000400000 */
[----:B------:R-:W-:-:S04]  /*02e0*/  FMUL R8, R8, R9 ;  /* 0x0000000908087220 */ /* 0x000fc80000400000 */
[----:B--2---:R-:W-:-:S05]  /*02f0*/  FFMA R8, R10, R8, R13 ;  /* 0x000000080a087223 */ /* 0x004fca000000000d */
[----:B------:R-:W-:-:S04]  /*0300*/  FSETP.GEU.AND P0, PT, R8, RZ, PT ;  /* 0x000000ff0800720b */ /* 0x000fc80003f0e000 */
[----:B------:R-:W-:Y:S01]  /*0310*/  FSEL R9, R8, RZ, P0 ;  /* 0x000000ff08097208 */ /* 0x000fe20000000000 */
[----:B------:R-:W-:Y:S04]  /*0320*/  STG.E desc[UR4][R2.64], R7 ;  /* 0x0000000702007986 */ /* 0x000fe8000c101904 */
[----:B------:R-:W-:Y:S01]  /*0330*/  STG.E desc[UR4][R4.64], R9 ;  /* 0x0000000904007986 */ /* 0x000fe2000c101904 */
[----:B------:R-:W-:Y:S05]  /*0340*/  EXIT ;  /* 0x000000000000794d */ /* 0x000fea0003800000 */
.L_x_0:
[----:B------:R-:W-:-:S00]  /*0350*/  BRA `(.L_x_0) ;  /* 0xfffffffc00fc7947 */ /* 0x000fc0000383ffff */
[----:B------:R-:W-:-:S00]  /*0360*/  NOP ;  /* 0x0000000000007918 */ /* 0x000fc00000000000 */
        /* <DEDUP_REMOVED lines=9> */
.L_x_1:


//--------------------- .nv.global.init           --------------------------
	.section	.nv.global.init,"aw",@progbits
.nv.global.init:
	.type		_$_str,@object
	.size		_$_str,(_$_str_$_2 - _$_str)
_$_str:
        /*0000*/ 	.byte	0x5f, 0x5f, 0x43, 0x55, 0x44, 0x41, 0x5f, 0x46, 0x54, 0x5a, 0x00
	.type		_$_str_$_2,@object
	.size		_$_str_$_2,(.L_1 - _$_str_$_2)
_$_str_$_2:
        /*000b*/ 	.byte	0x5f, 0x5f, 0x43, 0x55, 0x44, 0x41, 0x5f, 0x50, 0x52, 0x45, 0x43, 0x5f, 0x53, 0x51, 0x52, 0x54
        /*001b*/ 	.byte	0x00
.L_1:


//--------------------- .nv.constant0.triton_poi_fused__native_batch_norm_legit_no_training_convolution_relu_4 --------------------------
	.section	.nv.constant0.triton_poi_fused__native_batch_norm_legit_no_training_convolution_relu_4,"a",@progbits
	.sectionflags	@""
	.align	4
.nv.constant0.triton_poi_fused__native_batch_norm_legit_no_training_convolution_relu_4:
	.zero		588
